	.headerflags	@"EF_CUDA_TEXMODE_UNIFIED EF_CUDA_64BIT_ADDRESS EF_CUDA_ACCELERATORS EF_CUDA_SM90 EF_CUDA_VIRTUAL_SM(EF_CUDA_SM90)"
	.elftype	@"ET_EXEC"


//--------------------- .nv.info                  --------------------------
	.section	.nv.info,"",@"SHT_CUDA_INFO"
	.align	4


	//----- nvinfo : EIATTR_REGCOUNT
	.align		4
        /*0000*/ 	.byte	0x04, 0x2f
        /*0002*/ 	.short	(.L_1 - .L_0)
	.align		4
.L_0:
        /*0004*/ 	.word	index@(triton_poi_fused_convolution_leaky_relu_27)
        /*0008*/ 	.word	0x0000000e


	//----- nvinfo : EIATTR_MIN_STACK_SIZE
	.align		4
.L_1:
        /*000c*/ 	.byte	0x04, 0x12
        /*000e*/ 	.short	(.L_3 - .L_2)
	.align		4
.L_2:
        /*0010*/ 	.word	index@(triton_poi_fused_convolution_leaky_relu_27)
        /*0014*/ 	.word	0x00000000


	//----- nvinfo : EIATTR_FRAME_SIZE
	.align		4
.L_3:
        /*0018*/ 	.byte	0x04, 0x11
        /*001a*/ 	.short	(.L_5 - .L_4)
	.align		4
.L_4:
        /*001c*/ 	.word	index@(triton_poi_fused_convolution_leaky_relu_27)
        /*0020*/ 	.word	0x00000000


	//----- nvinfo : EIATTR_MIN_STACK_SIZE
	.align		4
.L_5:
        /*0024*/ 	.byte	0x04, 0x12
        /*0026*/ 	.short	(.L_7 - .L_6)
	.align		4
.L_6:
        /*0028*/ 	.word	index@(triton_poi_fused_convolution_leaky_relu_27)
        /*002c*/ 	.word	0x00000000
.L_7:


//--------------------- .nv.info.triton_poi_fused_convolution_leaky_relu_27 --------------------------
	.section	.nv.info.triton_poi_fused_convolution_leaky_relu_27,"",@"SHT_CUDA_INFO"
	.sectionflags	@""
	.align	4


	//----- nvinfo : EIATTR_CUDA_API_VERSION
	.align		4
        /*0000*/ 	.byte	0x04, 0x37
        /*0002*/ 	.short	(.L_9 - .L_8)
.L_8:
        /*0004*/ 	.word	0x0000007c


	//----- nvinfo : EIATTR_KPARAM_INFO
	.align		4
.L_9:
        /*0008*/ 	.byte	0x04, 0x17
        /*000a*/ 	.short	(.L_11 - .L_10)
.L_10:
        /*000c*/ 	.word	0x00000000
        /*0010*/ 	.short	0x0003
        /*0012*/ 	.short	0x0018
        /*0014*/ 	.byte	0x00, 0xf0, 0x11, 0x00


	//----- nvinfo : EIATTR_KPARAM_INFO
	.align		4
.L_11:
        /*0018*/ 	.byte	0x04, 0x17
        /*001a*/ 	.short	(.L_13 - .L_12)
.L_12:
        /*001c*/ 	.word	0x00000000
        /*0020*/ 	.short	0x0002
        /*0022*/ 	.short	0x0010
        /*0024*/ 	.byte	0x00, 0xf4, 0x21, 0x00


	//----- nvinfo : EIATTR_KPARAM_INFO
	.align		4
.L_13:
        /*0028*/ 	.byte	0x04, 0x17
        /*002a*/ 	.short	(.L_15 - .L_14)
.L_14:
        /*002c*/ 	.word	0x00000000
        /*0030*/ 	.short	0x0001
        /*0032*/ 	.short	0x0008
        /*0034*/ 	.byte	0x00, 0xf4, 0x21, 0x00


	//----- nvinfo : EIATTR_KPARAM_INFO
	.align		4
.L_15:
        /*0038*/ 	.byte	0x04, 0x17
        /*003a*/ 	.short	(.L_17 - .L_16)
.L_16:
        /*003c*/ 	.word	0x00000000
        /*0040*/ 	.short	0x0000
        /*0042*/ 	.short	0x0000
        /*0044*/ 	.byte	0x00, 0xf4, 0x21, 0x00


	//----- nvinfo : EIATTR_SPARSE_MMA_MASK
	.align		4
.L_17:
        /*0048*/ 	.byte	0x03, 0x50
        /*004a*/ 	.short	0x0000


	//----- nvinfo : EIATTR_MAXREG_COUNT
	.align		4
        /*004c*/ 	.byte	0x03, 0x1b
        /*004e*/ 	.short	0x00ff


	//----- nvinfo : EIATTR_EXIT_INSTR_OFFSETS
	.align		4
        /*0050*/ 	.byte	0x04, 0x1c
        /*0052*/ 	.short	(.L_19 - .L_18)


	//   ....[0]....
.L_18:
        /*0054*/ 	.word	0x000001e0


	//   ....[1]....
        /*0058*/ 	.word	0x00000200


	//----- nvinfo : EIATTR_REQNTID
	.align		4
.L_19:
        /*005c*/ 	.byte	0x04, 0x10
        /*005e*/ 	.short	(.L_21 - .L_20)
.L_20:
        /*0060*/ 	.word	0x00000080
        /*0064*/ 	.word	0x00000001
        /*0068*/ 	.word	0x00000001


	//----- nvinfo : EIATTR_CBANK_PARAM_SIZE
	.align		4
.L_21:
        /*006c*/ 	.byte	0x03, 0x19
        /*006e*/ 	.short	0x001c


	//----- nvinfo : EIATTR_PARAM_CBANK
	.align		4
        /*0070*/ 	.byte	0x04, 0x0a
        /*0072*/ 	.short	(.L_23 - .L_22)
	.align		4
.L_22:
        /*0074*/ 	.word	index@(.nv.constant0.triton_poi_fused_convolution_leaky_relu_27)
        /*0078*/ 	.short	0x0210
        /*007a*/ 	.short	0x001c


	//----- nvinfo : EIATTR_SW_WAR
	.align		4
.L_23:
        /*007c*/ 	.byte	0x04, 0x36
        /*007e*/ 	.short	(.L_25 - .L_24)
.L_24:
        /*0080*/ 	.word	0x00000008
.L_25:


//--------------------- .nv.callgraph             --------------------------
	.section	.nv.callgraph,"",@"SHT_CUDA_CALLGRAPH"
	.align	4
	.sectionentsize	8
	.align		4
        /*0000*/ 	.word	0x00000000
	.align		4
        /*0004*/ 	.word	0xffffffff
	.align		4
        /*0008*/ 	.word	0x00000000
	.align		4
        /*000c*/ 	.word	0xfffffffe
	.align		4
        /*0010*/ 	.word	0x00000000
	.align		4
        /*0014*/ 	.word	0xfffffffd
	.align		4
        /*0018*/ 	.word	0x00000000
	.align		4
        /*001c*/ 	.word	0xfffffffc


//--------------------- .text.triton_poi_fused_convolution_leaky_relu_27 --------------------------
	.section	.text.triton_poi_fused_convolution_leaky_relu_27,"ax",@progbits
	.align	128
        .global         triton_poi_fused_convolution_leaky_relu_27
        .type           triton_poi_fused_convolution_leaky_relu_27,@function
        .size           triton_poi_fused_convolution_leaky_relu_27,(.L_x_1 - triton_poi_fused_convolution_leaky_relu_27)
        .other          triton_poi_fused_convolution_leaky_relu_27,@"STO_CUDA_ENTRY STV_DEFAULT"
triton_poi_fused_convolution_leaky_relu_27:
.text.triton_poi_fused_convolution_leaky_relu_27:
[----:B------:R-:W0:Y:S02]  /*0000*/  LDC R1, c[0x0][0x28] ;  /* 0x00000a00ff017b82 */ /* 0x000e240000000800 */
[----:B------:R-:W1:Y:S01]  /*0010*/  S2R R0, SR_TID.X ;  /* 0x0000000000007919 */ /* 0x000e620000002100 */
[----:B------:R-:W2:Y:S01]  /*0020*/  LDC.64 R4, c[0x0][0x218] ;  /* 0x00008600ff047b82 */ /* 0x000ea20000000a00 */
[----:B------:R-:W-:Y:S01]  /*0030*/  ULDC.64 UR4, c[0x0][0x208] ;  /* 0x0000820000047ab9 */ /* 0x000fe20000000a00 */
[----:B------:R-:W-:Y:S01]  /*0040*/  ULDC.64 UR6, c[0x0][0x220] ;  /* 0x0000880000067ab9 */ /* 0x000fe20000000a00 */
[----:B------:R-:W3:Y:S05]  /*0050*/  S2R R7, SR_CTAID.X ;  /* 0x0000000000077919 */ /* 0x000eea0000002500 */
[----:B------:R-:W4:Y:S01]  /*0060*/  LDC.64 R2, c[0x0][0x210] ;  /* 0x00008400ff027b82 */ /* 0x000f220000000a00 */
[----:B-1----:R-:W-:-:S05]  /*0070*/  LOP3.LUT R0, R0, 0x7f, RZ, 0xc0, !PT ;  /* 0x0000007f00007812 */ /* 0x002fca00078ec0ff */
[----:B---3--:R-:W-:-:S04]  /*0080*/  IMAD R7, R7, 0x80, R0 ;  /* 0x0000008007077824 */ /* 0x008fc800078e0200 */
[C---:B------:R-:W-:Y:S01]  /*0090*/  IMAD.HI R0, R7.reuse, 0x66666667, RZ ;  /* 0x6666666707007827 */ /* 0x040fe200078e02ff */
[----:B------:R-:W-:-:S03]  /*00a0*/  ISETP.GE.AND P1, PT, R7, 0x2800, PT ;  /* 0x000028000700780c */ /* 0x000fc60003f26270 */
[----:B----4-:R-:W-:Y:S01]  /*00b0*/  IMAD.WIDE R2, R7, 0x4, R2 ;  /* 0x0000000407027825 */ /* 0x010fe200078e0202 */
[----:B------:R-:W-:-:S04]  /*00c0*/  SHF.R.S32.HI R9, RZ, 0x1, R0 ;  /* 0x00000001ff097819 */ /* 0x000fc80000011400 */
[----:B------:R-:W-:-:S04]  /*00d0*/  LEA.HI R9, R0, R9, RZ, 0x1 ;  /* 0x0000000900097211 */ /* 0x000fc800078f08ff */
[----:B------:R-:W-:-:S04]  /*00e0*/  SHF.R.S32.HI R0, RZ, 0x1f, R9 ;  /* 0x0000001fff007819 */ /* 0x000fc80000011409 */
[----:B------:R-:W-:-:S04]  /*00f0*/  LEA.HI R0, R0, R9, RZ, 0x9 ;  /* 0x0000000900007211 */ /* 0x000fc800078f48ff */
[----:B------:R-:W-:-:S05]  /*0100*/  LOP3.LUT R0, R0, 0xfffffe00, RZ, 0xc0, !PT ;  /* 0xfffffe0000007812 */ /* 0x000fca00078ec0ff */
[----:B------:R-:W-:Y:S02]  /*0110*/  IMAD.IADD R9, R9, 0x1, -R0 ;  /* 0x0000000109097824 */ /* 0x000fe400078e0a00 */
[----:B------:R-:W-:Y:S02]  /*0120*/  IMAD.MOV.U32 R0, RZ, RZ, RZ ;  /* 0x000000ffff007224 */ /* 0x000fe400078e00ff */
[----:B--2---:R-:W-:-:S04]  /*0130*/  IMAD.WIDE R4, R9, 0x4, R4 ;  /* 0x0000000409047825 */ /* 0x004fc800078e0204 */
[----:B------:R-:W-:Y:S01]  /*0140*/  IMAD.MOV.U32 R9, RZ, RZ, RZ ;  /* 0x000000ffff097224 */ /* 0x000fe200078e00ff */
[----:B------:R-:W2:Y:S05]  /*0150*/  @!P1 LDG.E R0, desc[UR4][R2.64] ;  /* 0x0000000402009981 */ /* 0x000eaa000c1e1900 */
[----:B------:R-:W2:Y:S01]  /*0160*/  @!P1 LDG.E.EL R9, desc[UR4][R4.64] ;  /* 0x0000000404099981 */ /* 0x000ea2000c2e1900 */
[----:B------:R-:W-:-:S04]  /*0170*/  IADD3 R6, P2, R7, UR6, RZ ;  /* 0x0000000607067c10 */ /* 0x000fc8000ff5e0ff */
[----:B------:R-:W-:Y:S02]  /*0180*/  LEA.HI.X.SX32 R7, R7, UR7, 0x1, P2 ;  /* 0x0000000707077c11 */ /* 0x000fe400090f0eff */
[----:B--2---:R-:W-:Y:S01]  /*0190*/  FSETP.GT.AND P0, PT, R0, -R9, PT ;  /* 0x800000090000720b */ /* 0x004fe20003f04000 */
[----:B------:R-:W-:-:S03]  /*01a0*/  FADD R9, R9, R0 ;  /* 0x0000000009097221 */ /* 0x000fc60000000000 */
[----:B------:R-:W-:-:S05]  /*01b0*/  SEL R11, RZ, 0x1, !P0 ;  /* 0x00000001ff0b7807 */ /* 0x000fca0004000000 */
[----:B------:R1:W-:Y:S04]  /*01c0*/  @!P1 STG.E.U8 desc[UR4][R6.64], R11 ;  /* 0x0000000b06009986 */ /* 0x0003e8000c101104 */
[----:B------:R-:W-:Y:S01]  /*01d0*/  @!P0 FMUL R9, R9, 0.10000000149011611938 ;  /* 0x3dcccccd09098820 */ /* 0x000fe20000400000 */
[----:B------:R-:W-:Y:S06]  /*01e0*/  @P1 EXIT ;  /* 0x000000000000194d */ /* 0x000fec0003800000 */
[----:B------:R-:W-:Y:S01]  /*01f0*/  STG.E desc[UR4][R2.64], R9 ;  /* 0x0000000902007986 */ /* 0x000fe2000c101904 */
[----:B------:R-:W-:Y:S05]  /*0200*/  EXIT ;  /* 0x000000000000794d */ /* 0x000fea0003800000 */
.L_x_0:
[----:B------:R-:W-:-:S00]  /*0210*/  BRA `(.L_x_0) ;  /* 0xfffffffc00fc7947 */ /* 0x000fc0000383ffff */
[----:B------:R-:W-:-:S00]  /*0220*/  NOP ;  /* 0x0000000000007918 */ /* 0x000fc00000000000 */
        /* <DEDUP_REMOVED lines=13> */
.L_x_1:


//--------------------- .nv.constant0.triton_poi_fused_convolution_leaky_relu_27 --------------------------
	.section	.nv.constant0.triton_poi_fused_convolution_leaky_relu_27,"a",@progbits
	.sectionflags	@""
	.align	4
.nv.constant0.triton_poi_fused_convolution_leaky_relu_27:
	.zero		556
